	.headerflags	@"EF_CUDA_TEXMODE_UNIFIED EF_CUDA_64BIT_ADDRESS EF_CUDA_ACCELERATORS EF_CUDA_SM90 EF_CUDA_VIRTUAL_SM(EF_CUDA_SM90)"
	.elftype	@"ET_EXEC"


//--------------------- .nv.info                  --------------------------
	.section	.nv.info,"",@"SHT_CUDA_INFO"
	.align	4


	//----- nvinfo : EIATTR_REGCOUNT
	.align		4
        /*0000*/ 	.byte	0x04, 0x2f
        /*0002*/ 	.short	(.L_1 - .L_0)
	.align		4
.L_0:
        /*0004*/ 	.word	index@(triton_per_fused__softmax_6)
        /*0008*/ 	.word	0x00000012


	//----- nvinfo : EIATTR_MIN_STACK_SIZE
	.align		4
.L_1:
        /*000c*/ 	.byte	0x04, 0x12
        /*000e*/ 	.short	(.L_3 - .L_2)
	.align		4
.L_2:
        /*0010*/ 	.word	index@(triton_per_fused__softmax_6)
        /*0014*/ 	.word	0x00000000


	//----- nvinfo : EIATTR_FRAME_SIZE
	.align		4
.L_3:
        /*0018*/ 	.byte	0x04, 0x11
        /*001a*/ 	.short	(.L_5 - .L_4)
	.align		4
.L_4:
        /*001c*/ 	.word	index@(triton_per_fused__softmax_6)
        /*0020*/ 	.word	0x00000000


	//----- nvinfo : EIATTR_MIN_STACK_SIZE
	.align		4
.L_5:
        /*0024*/ 	.byte	0x04, 0x12
        /*0026*/ 	.short	(.L_7 - .L_6)
	.align		4
.L_6:
        /*0028*/ 	.word	index@(triton_per_fused__softmax_6)
        /*002c*/ 	.word	0x00000000
.L_7:


//--------------------- .nv.info.triton_per_fused__softmax_6 --------------------------
	.section	.nv.info.triton_per_fused__softmax_6,"",@"SHT_CUDA_INFO"
	.sectionflags	@""
	.align	4


	//----- nvinfo : EIATTR_CUDA_API_VERSION
	.align		4
        /*0000*/ 	.byte	0x04, 0x37
        /*0002*/ 	.short	(.L_9 - .L_8)
.L_8:
        /*0004*/ 	.word	0x0000007c


	//----- nvinfo : EIATTR_KPARAM_INFO
	.align		4
.L_9:
        /*0008*/ 	.byte	0x04, 0x17
        /*000a*/ 	.short	(.L_11 - .L_10)
.L_10:
        /*000c*/ 	.word	0x00000000
        /*0010*/ 	.short	0x0002
        /*0012*/ 	.short	0x000c
        /*0014*/ 	.byte	0x00, 0xf0, 0x11, 0x00


	//----- nvinfo : EIATTR_KPARAM_INFO
	.align		4
.L_11:
        /*0018*/ 	.byte	0x04, 0x17
        /*001a*/ 	.short	(.L_13 - .L_12)
.L_12:
        /*001c*/ 	.word	0x00000000
        /*0020*/ 	.short	0x0001
        /*0022*/ 	.short	0x0008
        /*0024*/ 	.byte	0x00, 0xf0, 0x11, 0x00


	//----- nvinfo : EIATTR_KPARAM_INFO
	.align		4
.L_13:
        /*0028*/ 	.byte	0x04, 0x17
        /*002a*/ 	.short	(.L_15 - .L_14)
.L_14:
        /*002c*/ 	.word	0x00000000
        /*0030*/ 	.short	0x0000
        /*0032*/ 	.short	0x0000
        /*0034*/ 	.byte	0x00, 0xf4, 0x21, 0x00


	//----- nvinfo : EIATTR_SPARSE_MMA_MASK
	.align		4
.L_15:
        /*0038*/ 	.byte	0x03, 0x50
        /*003a*/ 	.short	0x0000


	//----- nvinfo : EIATTR_MAXREG_COUNT
	.align		4
        /*003c*/ 	.byte	0x03, 0x1b
        /*003e*/ 	.short	0x00ff


	//----- nvinfo : EIATTR_COOP_GROUP_MASK_REGIDS
	.align		4
        /*0040*/ 	.byte	0x04, 0x29
        /*0042*/ 	.short	(.L_17 - .L_16)


	//   ....[0]....
.L_16:
        /*0044*/ 	.word	0xffffffff


	//   ....[1]....
        /*0048*/ 	.word	0xffffffff


	//   ....[2]....
        /*004c*/ 	.word	0xffffffff


	//   ....[3]....
        /*0050*/ 	.word	0xffffffff


	//   ....[4]....
        /*0054*/ 	.word	0xffffffff


	//   ....[5]....
        /*0058*/ 	.word	0xffffffff


	//   ....[6]....
        /*005c*/ 	.word	0xffffffff


	//   ....[7]....
        /*0060*/ 	.word	0xffffffff


	//   ....[8]....
        /*0064*/ 	.word	0xffffffff


	//   ....[9]....
        /*0068*/ 	.word	0xffffffff


	//   ....[10]....
        /*006c*/ 	.word	0xffffffff


	//   ....[11]....
        /*0070*/ 	.word	0xffffffff


	//----- nvinfo : EIATTR_COOP_GROUP_INSTR_OFFSETS
	.align		4
.L_17:
        /*0074*/ 	.byte	0x04, 0x28
        /*0076*/ 	.short	(.L_19 - .L_18)


	//   ....[0]....
.L_18:
        /*0078*/ 	.word	0x000001f0


	//   ....[1]....
        /*007c*/ 	.word	0x00000230


	//   ....[2]....
        /*0080*/ 	.word	0x00000270


	//   ....[3]....
        /*0084*/ 	.word	0x000002b0


	//   ....[4]....
        /*0088*/ 	.word	0x00000300


	//   ....[5]....
        /*008c*/ 	.word	0x00000390


	//   ....[6]....
        /*0090*/ 	.word	0x000005e0


	//   ....[7]....
        /*0094*/ 	.word	0x00000600


	//   ....[8]....
        /*0098*/ 	.word	0x00000620


	//   ....[9]....
        /*009c*/ 	.word	0x00000640


	//   ....[10]....
        /*00a0*/ 	.word	0x00000670


	//   ....[11]....
        /*00a4*/ 	.word	0x000006d0


	//----- nvinfo : EIATTR_EXIT_INSTR_OFFSETS
	.align		4
.L_19:
        /*00a8*/ 	.byte	0x04, 0x1c
        /*00aa*/ 	.short	(.L_21 - .L_20)


	//   ....[0]....
.L_20:
        /*00ac*/ 	.word	0x00000870


	//----- nvinfo : EIATTR_REQNTID
	.align		4
.L_21:
        /*00b0*/ 	.byte	0x04, 0x10
        /*00b2*/ 	.short	(.L_23 - .L_22)
.L_22:
        /*00b4*/ 	.word	0x00000040
        /*00b8*/ 	.word	0x00000001
        /*00bc*/ 	.word	0x00000001


	//----- nvinfo : EIATTR_CBANK_PARAM_SIZE
	.align		4
.L_23:
        /*00c0*/ 	.byte	0x03, 0x19
        /*00c2*/ 	.short	0x0010


	//----- nvinfo : EIATTR_PARAM_CBANK
	.align		4
        /*00c4*/ 	.byte	0x04, 0x0a
        /*00c6*/ 	.short	(.L_25 - .L_24)
	.align		4
.L_24:
        /*00c8*/ 	.word	index@(.nv.constant0.triton_per_fused__softmax_6)
        /*00cc*/ 	.short	0x0210
        /*00ce*/ 	.short	0x0010


	//----- nvinfo : EIATTR_SW_WAR
	.align		4
.L_25:
        /*00d0*/ 	.byte	0x04, 0x36
        /*00d2*/ 	.short	(.L_27 - .L_26)
.L_26:
        /*00d4*/ 	.word	0x00000008
.L_27:


//--------------------- .nv.callgraph             --------------------------
	.section	.nv.callgraph,"",@"SHT_CUDA_CALLGRAPH"
	.align	4
	.sectionentsize	8
	.align		4
        /*0000*/ 	.word	0x00000000
	.align		4
        /*0004*/ 	.word	0xffffffff
	.align		4
        /*0008*/ 	.word	0x00000000
	.align		4
        /*000c*/ 	.word	0xfffffffe
	.align		4
        /*0010*/ 	.word	0x00000000
	.align		4
        /*0014*/ 	.word	0xfffffffd
	.align		4
        /*0018*/ 	.word	0x00000000
	.align		4
        /*001c*/ 	.word	0xfffffffc


//--------------------- .text.triton_per_fused__softmax_6 --------------------------
	.section	.text.triton_per_fused__softmax_6,"ax",@progbits
	.sectionflags	@"SHF_BARRIERS=1"
	.align	128
        .global         triton_per_fused__softmax_6
        .type           triton_per_fused__softmax_6,@function
        .size           triton_per_fused__softmax_6,(.L_x_1 - triton_per_fused__softmax_6)
        .other          triton_per_fused__softmax_6,@"STO_CUDA_ENTRY STV_DEFAULT"
triton_per_fused__softmax_6:
.text.triton_per_fused__softmax_6:
[----:B------:R-:W-:Y:S01]  /*0000*/  LDC R1, c[0x0][0x28] ;  /* 0x00000a00ff017b82 */ /* 0x000fe20000000800 */
[----:B------:R-:W1:Y:S07]  /*0010*/  S2R R14, SR_TID.X ;  /* 0x00000000000e7919 */ /* 0x000e6e0000002100 */
[----:B------:R-:W2:Y:S01]  /*0020*/  LDC.64 R2, c[0x0][0x210] ;  /* 0x00008400ff027b82 */ /* 0x000ea20000000a00 */
[----:B------:R-:W-:Y:S01]  /*0030*/  ULDC.64 UR6, c[0x0][0x208] ;  /* 0x0000820000067ab9 */ /* 0x000fe20000000a00 */
[----:B------:R-:W3:Y:S01]  /*0040*/  S2R R5, SR_CTAID.X ;  /* 0x0000000000057919 */ /* 0x000ee20000002500 */
[----:B-1----:R-:W-:-:S05]  /*0050*/  IMAD.SHL.U32 R0, R14, 0x4, RZ ;  /* 0x000000040e007824 */ /* 0x002fca00078e00ff */
[----:B------:R-:W-:-:S04]  /*0060*/  LOP3.LUT R4, R0, 0xfc, RZ, 0xc0, !PT ;  /* 0x000000fc00047812 */ /* 0x000fc800078ec0ff */
[----:B---3--:R-:W-:-:S05]  /*0070*/  LEA R5, R5, R4, 0x8 ;  /* 0x0000000405057211 */ /* 0x008fca00078e40ff */
[----:B--2---:R-:W-:-:S05]  /*0080*/  IMAD.WIDE R2, R5, 0x4, R2 ;  /* 0x0000000405027825 */ /* 0x004fca00078e0202 */
[----:B------:R-:W2:Y:S01]  /*0090*/  LDG.E.128 R4, desc[UR6][R2.64] ;  /* 0x0000000602047981 */ /* 0x000ea2000c1e1d00 */
[----:B------:R-:W1:Y:S01]  /*00a0*/  S2UR UR5, SR_CgaCtaId ;  /* 0x00000000000579c3 */ /* 0x000e620000008800 */
[C---:B------:R-:W-:Y:S01]  /*00b0*/  LOP3.LUT P2, RZ, R14.reuse, 0x1f, RZ, 0xc0, !PT ;  /* 0x0000001f0eff7812 */ /* 0x040fe2000784c0ff */
[----:B------:R-:W-:Y:S01]  /*00c0*/  UMOV UR4, 0x400 ;  /* 0x0000040000047882 */ /* 0x000fe20000000000 */
[----:B------:R-:W-:Y:S02]  /*00d0*/  SHF.R.U32.HI R12, RZ, 0x3, R14 ;  /* 0x00000003ff0c7819 */ /* 0x000fe4000001160e */
[----:B------:R-:W-:Y:S01]  /*00e0*/  LOP3.LUT R13, R14, 0x1, RZ, 0xc0, !PT ;  /* 0x000000010e0d7812 */ /* 0x000fe200078ec0ff */
[----:B-1----:R-:W-:Y:S01]  /*00f0*/  UPRMT UR4, UR5, 0x654, UR4 ;  /* 0x0000065405047896 */ /* 0x002fe20008000004 */
[----:B--2---:R-:W-:Y:S01]  /*0100*/  FMUL R10, R4, 0.000244140625 ;  /* 0x39800000040a7820 */ /* 0x004fe20000400000 */
[----:B------:R-:W-:Y:S01]  /*0110*/  FMUL R5, R5, 0.000244140625 ;  /* 0x3980000005057820 */ /* 0x000fe20000400000 */
[----:B------:R-:W-:Y:S01]  /*0120*/  FMUL R6, R6, 0.000244140625 ;  /* 0x3980000006067820 */ /* 0x000fe20000400000 */
[----:B------:R-:W-:-:S02]  /*0130*/  FMUL R7, R7, 0.000244140625 ;  /* 0x3980000007077820 */ /* 0x000fc40000400000 */
[C---:B------:R-:W-:Y:S02]  /*0140*/  FSETP.NAN.AND P1, PT, R10.reuse, R10, PT ;  /* 0x0000000a0a00720b */ /* 0x040fe40003f28000 */
[----:B------:R-:W-:-:S04]  /*0150*/  FSETP.GT.AND P0, PT, R10, R5, PT ;  /* 0x000000050a00720b */ /* 0x000fc80003f04000 */
[----:B------:R-:W-:-:S04]  /*0160*/  FSEL R11, R10, R5, P0 ;  /* 0x000000050a0b7208 */ /* 0x000fc80000000000 */
[----:B------:R-:W-:-:S04]  /*0170*/  FSEL R11, R10, R11, P1 ;  /* 0x0000000b0a0b7208 */ /* 0x000fc80000800000 */
[C---:B------:R-:W-:Y:S02]  /*0180*/  FSETP.GT.AND P0, PT, R11.reuse, R6, PT ;  /* 0x000000060b00720b */ /* 0x040fe40003f04000 */
[----:B------:R-:W-:-:S11]  /*0190*/  FSETP.NAN.AND P1, PT, R11, R11, PT ;  /* 0x0000000b0b00720b */ /* 0x000fd60003f28000 */
[----:B------:R-:W-:-:S04]  /*01a0*/  @!P0 FSEL R11, R11, R6, P1 ;  /* 0x000000060b0b8208 */ /* 0x000fc80000800000 */
[C---:B------:R-:W-:Y:S02]  /*01b0*/  FSETP.GT.AND P0, PT, R11.reuse, R7, PT ;  /* 0x000000070b00720b */ /* 0x040fe40003f04000 */
[----:B------:R-:W-:-:S11]  /*01c0*/  FSETP.NAN.AND P1, PT, R11, R11, PT ;  /* 0x0000000b0b00720b */ /* 0x000fd60003f28000 */
[----:B------:R-:W-:-:S04]  /*01d0*/  @!P0 FSEL R11, R11, R7, P1 ;  /* 0x000000070b0b8208 */ /* 0x000fc80000800000 */
[C---:B------:R-:W-:Y:S01]  /*01e0*/  FSETP.NAN.AND P1, PT, R11.reuse, R11, PT ;  /* 0x0000000b0b00720b */ /* 0x040fe20003f28000 */
[----:B------:R-:W1:Y:S02]  /*01f0*/  SHFL.BFLY PT, R4, R11, 0x10, 0x1f ;  /* 0x0e001f000b047f89 */ /* 0x000e6400000e0000 */
[----:B-1----:R-:W-:-:S13]  /*0200*/  FSETP.GT.AND P0, PT, R11, R4, PT ;  /* 0x000000040b00720b */ /* 0x002fda0003f04000 */
        /* <DEDUP_REMOVED lines=12> */
[----:B------:R-:W-:Y:S02]  /*02d0*/  @!P0 FSEL R11, R11, R4, P1 ;  /* 0x000000040b0b8208 */ /* 0x000fe40000800000 */
[----:B------:R-:W-:Y:S02]  /*02e0*/  ISETP.GE.AND P1, PT, R14, 0x2, PT ;  /* 0x000000020e00780c */ /* 0x000fe40003f26270 */
[C---:B------:R-:W-:Y:S01]  /*02f0*/  FSETP.NAN.AND P3, PT, R11.reuse, R11, PT ;  /* 0x0000000b0b00720b */ /* 0x040fe20003f68000 */
[----:B------:R-:W1:Y:S02]  /*0300*/  SHFL.BFLY PT, R4, R11, 0x1, 0x1f ;  /* 0x0c201f000b047f89 */ /* 0x000e6400000e0000 */
[----:B-1----:R-:W-:-:S13]  /*0310*/  FSETP.GT.AND P0, PT, R11, R4, PT ;  /* 0x000000040b00720b */ /* 0x002fda0003f04000 */
[----:B------:R-:W-:Y:S02]  /*0320*/  @!P0 SEL R11, R11, R4, P3 ;  /* 0x000000040b0b8207 */ /* 0x000fe40001800000 */
[----:B------:R-:W-:Y:S02]  /*0330*/  LOP3.LUT R4, R12, 0x4, RZ, 0xc0, !PT ;  /* 0x000000040c047812 */ /* 0x000fe400078ec0ff */
[----:B------:R-:W-:-:S03]  /*0340*/  ISETP.NE.U32.AND P0, PT, R13, 0x1, PT ;  /* 0x000000010d00780c */ /* 0x000fc60003f05070 */
[----:B------:R-:W-:Y:S01]  /*0350*/  @!P2 STS [R4+UR4], R11 ;  /* 0x0000000b0400a988 */ /* 0x000fe20008000804 */
[----:B------:R-:W-:Y:S01]  /*0360*/  BAR.SYNC.DEFER_BLOCKING 0x0 ;  /* 0x0000000000007b1d */ /* 0x000fe20000010000 */
[----:B------:R-:W-:-:S05]  /*0370*/  ISETP.LT.AND P0, PT, R14, 0x2, P0 ;  /* 0x000000020e00780c */ /* 0x000fca0000701270 */
[----:B------:R-:W1:Y:S04]  /*0380*/  @!P1 LDS R9, [R0+UR4] ;  /* 0x0000000400099984 */ /* 0x000e680008000800 */
[----:B-1----:R-:W1:Y:S01]  /*0390*/  SHFL.BFLY PT, R12, R9, 0x1, 0x1f ;  /* 0x0c201f00090c7f89 */ /* 0x002e6200000e0000 */
[C---:B------:R-:W-:Y:S02]  /*03a0*/  FSETP.NAN.AND P4, PT, R9.reuse, R9, PT ;  /* 0x000000090900720b */ /* 0x040fe40003f88000 */
[----:B-1----:R-:W-:-:S04]  /*03b0*/  FSETP.GT.AND P3, PT, R9, R12, PT ;  /* 0x0000000c0900720b */ /* 0x002fc80003f64000 */
[----:B------:R-:W-:-:S04]  /*03c0*/  SEL R12, R9, R12, P3 ;  /* 0x0000000c090c7207 */ /* 0x000fc80001800000 */
[----:B------:R-:W-:-:S05]  /*03d0*/  SEL R13, R9, R12, P4 ;  /* 0x0000000c090d7207 */ /* 0x000fca0002000000 */
[----:B------:R-:W-:Y:S01]  /*03e0*/  @P0 STS [R0+UR4], R13 ;  /* 0x0000000d00000988 */ /* 0x000fe20008000804 */
[----:B------:R-:W-:Y:S06]  /*03f0*/  BAR.SYNC.DEFER_BLOCKING 0x0 ;  /* 0x0000000000007b1d */ /* 0x000fec0000010000 */
[----:B------:R-:W1:Y:S02]  /*0400*/  LDS R11, [UR4] ;  /* 0x00000004ff0b7984 */ /* 0x000e640008000800 */
[----:B-1----:R-:W-:-:S04]  /*0410*/  FADD R11, RZ, R11 ;  /* 0x0000000bff0b7221 */ /* 0x002fc80000000000 */
[--C-:B------:R-:W-:Y:S01]  /*0420*/  FADD R10, R10, -R11.reuse ;  /* 0x8000000b0a0a7221 */ /* 0x100fe20000000000 */
[--C-:B------:R-:W-:Y:S01]  /*0430*/  FADD R5, R5, -R11.reuse ;  /* 0x8000000b05057221 */ /* 0x100fe20000000000 */
[--C-:B------:R-:W-:Y:S01]  /*0440*/  FADD R6, R6, -R11.reuse ;  /* 0x8000000b06067221 */ /* 0x100fe20000000000 */
[----:B------:R-:W-:Y:S01]  /*0450*/  FADD R7, R7, -R11 ;  /* 0x8000000b07077221 */ /* 0x000fe20000000000 */
[----:B------:R-:W-:Y:S01]  /*0460*/  FMUL R10, R10, 1.4426950216293334961 ;  /* 0x3fb8aa3b0a0a7820 */ /* 0x000fe20000400000 */
[----:B------:R-:W-:Y:S01]  /*0470*/  FMUL R12, R5, 1.4426950216293334961 ;  /* 0x3fb8aa3b050c7820 */ /* 0x000fe20000400000 */
[----:B------:R-:W-:Y:S01]  /*0480*/  FMUL R11, R6, 1.4426950216293334961 ;  /* 0x3fb8aa3b060b7820 */ /* 0x000fe20000400000 */
[----:B------:R-:W-:Y:S01]  /*0490*/  FMUL R13, R7, 1.4426950216293334961 ;  /* 0x3fb8aa3b070d7820 */ /* 0x000fe20000400000 */
[----:B------:R-:W-:Y:S01]  /*04a0*/  BAR.SYNC.DEFER_BLOCKING 0x0 ;  /* 0x0000000000007b1d */ /* 0x000fe20000010000 */
[----:B------:R-:W-:Y:S02]  /*04b0*/  FSETP.GEU.AND P3, PT, R10, -126, PT ;  /* 0xc2fc00000a00780b */ /* 0x000fe40003f6e000 */
[----:B------:R-:W-:-:S02]  /*04c0*/  FSETP.GEU.AND P4, PT, R12, -126, PT ;  /* 0xc2fc00000c00780b */ /* 0x000fc40003f8e000 */
[----:B------:R-:W-:Y:S02]  /*04d0*/  FSETP.GEU.AND P5, PT, R11, -126, PT ;  /* 0xc2fc00000b00780b */ /* 0x000fe40003fae000 */
[----:B------:R-:W-:-:S07]  /*04e0*/  FSETP.GEU.AND P6, PT, R13, -126, PT ;  /* 0xc2fc00000d00780b */ /* 0x000fce0003fce000 */
[----:B------:R-:W-:Y:S02]  /*04f0*/  @!P3 FMUL R10, R10, 0.5 ;  /* 0x3f0000000a0ab820 */ /* 0x000fe40000400000 */
[----:B------:R-:W-:Y:S02]  /*0500*/  @!P4 FMUL R12, R12, 0.5 ;  /* 0x3f0000000c0cc820 */ /* 0x000fe40000400000 */
[----:B------:R-:W1:Y:S01]  /*0510*/  MUFU.EX2 R5, R10 ;  /* 0x0000000a00057308 */ /* 0x000e620000000800 */
[----:B------:R-:W-:Y:S01]  /*0520*/  @!P5 FMUL R11, R11, 0.5 ;  /* 0x3f0000000b0bd820 */ /* 0x000fe20000400000 */
[----:B------:R-:W-:-:S06]  /*0530*/  @!P6 FMUL R13, R13, 0.5 ;  /* 0x3f0000000d0de820 */ /* 0x000fcc0000400000 */
[----:B------:R-:W2:Y:S01]  /*0540*/  MUFU.EX2 R6, R12 ;  /* 0x0000000c00067308 */ /* 0x000ea20000000800 */
[----:B-1----:R-:W-:-:S07]  /*0550*/  @!P3 FMUL R5, R5, R5 ;  /* 0x000000050505b220 */ /* 0x002fce0000400000 */
[----:B------:R-:W1:Y:S01]  /*0560*/  MUFU.EX2 R7, R11 ;  /* 0x0000000b00077308 */ /* 0x000e620000000800 */
[----:B--2---:R-:W-:-:S07]  /*0570*/  @!P4 FMUL R6, R6, R6 ;  /* 0x000000060606c220 */ /* 0x004fce0000400000 */
[----:B------:R-:W2:Y:S01]  /*0580*/  MUFU.EX2 R9, R13 ;  /* 0x0000000d00097308 */ /* 0x000ea20000000800 */
[----:B------:R-:W-:Y:S01]  /*0590*/  FADD R10, R5, R6 ;  /* 0x00000006050a7221 */ /* 0x000fe20000000000 */
[----:B-1----:R-:W-:-:S04]  /*05a0*/  @!P5 FMUL R7, R7, R7 ;  /* 0x000000070707d220 */ /* 0x002fc80000400000 */
[----:B------:R-:W-:Y:S01]  /*05b0*/  FADD R10, R7, R10 ;  /* 0x0000000a070a7221 */ /* 0x000fe20000000000 */
[----:B--2---:R-:W-:-:S04]  /*05c0*/  @!P6 FMUL R9, R9, R9 ;  /* 0x000000090909e220 */ /* 0x004fc80000400000 */
[----:B------:R-:W-:-:S05]  /*05d0*/  FADD R10, R9, R10 ;  /* 0x0000000a090a7221 */ /* 0x000fca0000000000 */
[----:B------:R-:W1:Y:S02]  /*05e0*/  SHFL.BFLY PT, R15, R10, 0x10, 0x1f ;  /* 0x0e001f000a0f7f89 */ /* 0x000e6400000e0000 */
[----:B-1----:R-:W-:-:S05]  /*05f0*/  FADD R15, R10, R15 ;  /* 0x0000000f0a0f7221 */ /* 0x002fca0000000000 */
[----:B------:R-:W1:Y:S02]  /*0600*/  SHFL.BFLY PT, R12, R15, 0x8, 0x1f ;  /* 0x0d001f000f0c7f89 */ /* 0x000e6400000e0000 */
[----:B-1----:R-:W-:-:S05]  /*0610*/  FADD R12, R15, R12 ;  /* 0x0000000c0f0c7221 */ /* 0x002fca0000000000 */
[----:B------:R-:W1:Y:S02]  /*0620*/  SHFL.BFLY PT, R11, R12, 0x4, 0x1f ;  /* 0x0c801f000c0b7f89 */ /* 0x000e6400000e0000 */
[----:B-1----:R-:W-:-:S05]  /*0630*/  FADD R11, R12, R11 ;  /* 0x0000000b0c0b7221 */ /* 0x002fca0000000000 */
[----:B------:R-:W1:Y:S02]  /*0640*/  SHFL.BFLY PT, R14, R11, 0x2, 0x1f ;  /* 0x0c401f000b0e7f89 */ /* 0x000e6400000e0000 */
[----:B-1----:R-:W-:Y:S01]  /*0650*/  FADD R14, R11, R14 ;  /* 0x0000000e0b0e7221 */ /* 0x002fe20000000000 */
[----:B------:R-:W-:-:S04]  /*0660*/  FMUL R11, R6, 0.25 ;  /* 0x3e800000060b7820 */ /* 0x000fc80000400000 */
[----:B------:R-:W1:Y:S02]  /*0670*/  SHFL.BFLY PT, R13, R14, 0x1, 0x1f ;  /* 0x0c201f000e0d7f89 */ /* 0x000e6400000e0000 */
[----:B-1----:R-:W-:-:S05]  /*0680*/  FADD R13, R14, R13 ;  /* 0x0000000d0e0d7221 */ /* 0x002fca0000000000 */
[----:B------:R1:W-:Y:S01]  /*0690*/  @!P2 STS [R4+UR4], R13 ;  /* 0x0000000d0400a988 */ /* 0x0003e20008000804 */
[----:B------:R-:W-:Y:S01]  /*06a0*/  BAR.SYNC.DEFER_BLOCKING 0x0 ;  /* 0x0000000000007b1d */ /* 0x000fe20000010000 */
[----:B-1----:R-:W-:-:S05]  /*06b0*/  FMUL R4, R5, 0.25 ;  /* 0x3e80000005047820 */ /* 0x002fca0000400000 */
[----:B------:R-:W1:Y:S04]  /*06c0*/  @!P1 LDS R8, [R0+UR4] ;  /* 0x0000000400089984 */ /* 0x000e680008000800 */
[----:B-1----:R-:W1:Y:S02]  /*06d0*/  SHFL.BFLY PT, R15, R8, 0x1, 0x1f ;  /* 0x0c201f00080f7f89 */ /* 0x002e6400000e0000 */
[----:B-1----:R-:W-:Y:S01]  /*06e0*/  FADD R15, R8, R15 ;  /* 0x0000000f080f7221 */ /* 0x002fe20000000000 */
[----:B------:R-:W-:-:S04]  /*06f0*/  FMUL R8, R9, 0.25 ;  /* 0x3e80000009087820 */ /* 0x000fc80000400000 */
[----:B------:R1:W-:Y:S01]  /*0700*/  @P0 STS [R0+UR4], R15 ;  /* 0x0000000f00000988 */ /* 0x0003e20008000804 */
[----:B------:R-:W-:Y:S01]  /*0710*/  BAR.SYNC.DEFER_BLOCKING 0x0 ;  /* 0x0000000000007b1d */ /* 0x000fe20000010000 */
[----:B-1----:R-:W-:-:S05]  /*0720*/  FMUL R0, R7, 0.25 ;  /* 0x3e80000007007820 */ /* 0x002fca0000400000 */
[----:B------:R-:W1:Y:S02]  /*0730*/  LDS R10, [UR4] ;  /* 0x00000004ff0a7984 */ /* 0x000e640008000800 */
[----:B-1----:R-:W-:-:S05]  /*0740*/  FADD R10, RZ, R10 ;  /* 0x0000000aff0a7221 */ /* 0x002fca0000000000 */
[C---:B------:R-:W-:Y:S02]  /*0750*/  FSETP.GT.AND P0, PT, |R10|.reuse, 8.50705917302346158658e+37, PT ;  /* 0x7e8000000a00780b */ /* 0x040fe40003f04200 */
[----:B------:R-:W-:Y:S02]  /*0760*/  FSETP.GEU.AND P1, PT, |R10|, 1.175494350822287508e-38, PT ;  /* 0x008000000a00780b */ /* 0x000fe40003f2e200 */
[----:B------:R-:W-:Y:S02]  /*0770*/  FSEL R5, R4, R5, P0 ;  /* 0x0000000504057208 */ /* 0x000fe40000000000 */
[----:B------:R-:W-:Y:S02]  /*0780*/  FSEL R7, R0, R7, P0 ;  /* 0x0000000700077208 */ /* 0x000fe40000000000 */
[----:B------:R-:W-:Y:S02]  /*0790*/  FSEL R11, R11, R6, P0 ;  /* 0x000000060b0b7208 */ /* 0x000fe40000000000 */
[----:B------:R-:W-:-:S03]  /*07a0*/  FSEL R9, R8, R9, P0 ;  /* 0x0000000908097208 */ /* 0x000fc60000000000 */
[----:B------:R-:W-:Y:S02]  /*07b0*/  @P0 FMUL R10, R10, 0.25 ;  /* 0x3e8000000a0a0820 */ /* 0x000fe40000400000 */
[----:B------:R-:W-:Y:S01]  /*07c0*/  @!P1 FMUL R5, R5, 16777216 ;  /* 0x4b80000005059820 */ /* 0x000fe20000400000 */
[----:B------:R-:W-:Y:S01]  /*07d0*/  @!P1 FMUL R7, R7, 16777216 ;  /* 0x4b80000007079820 */ /* 0x000fe20000400000 */
[----:B------:R-:W-:Y:S01]  /*07e0*/  @!P1 FMUL R10, R10, 16777216 ;  /* 0x4b8000000a0a9820 */ /* 0x000fe20000400000 */
[----:B------:R-:W-:Y:S01]  /*07f0*/  @!P1 FMUL R11, R11, 16777216 ;  /* 0x4b8000000b0b9820 */ /* 0x000fe20000400000 */
[----:B------:R-:W-:-:S04]  /*0800*/  @!P1 FMUL R9, R9, 16777216 ;  /* 0x4b80000009099820 */ /* 0x000fc80000400000 */
[----:B------:R-:W1:Y:S02]  /*0810*/  MUFU.RCP R10, R10 ;  /* 0x0000000a000a7308 */ /* 0x000e640000001000 */
[C---:B-1----:R-:W-:Y:S01]  /*0820*/  FMUL R4, R10.reuse, R5 ;  /* 0x000000050a047220 */ /* 0x042fe20000400000 */
[C---:B------:R-:W-:Y:S01]  /*0830*/  FMUL R6, R10.reuse, R7 ;  /* 0x000000070a067220 */ /* 0x040fe20000400000 */
[C---:B------:R-:W-:Y:S01]  /*0840*/  FMUL R5, R10.reuse, R11 ;  /* 0x0000000b0a057220 */ /* 0x040fe20000400000 */
[----:B------:R-:W-:-:S05]  /*0850*/  FMUL R7, R10, R9 ;  /* 0x000000090a077220 */ /* 0x000fca0000400000 */
[----:B------:R-:W-:Y:S01]  /*0860*/  STG.E.128 desc[UR6][R2.64], R4 ;  /* 0x0000000402007986 */ /* 0x000fe2000c101d06 */
[----:B------:R-:W-:Y:S05]  /*0870*/  EXIT ;  /* 0x000000000000794d */ /* 0x000fea0003800000 */
.L_x_0:
[----:B------:R-:W-:-:S00]  /*0880*/  BRA `(.L_x_0) ;  /* 0xfffffffc00fc7947 */ /* 0x000fc0000383ffff */
[----:B------:R-:W-:-:S00]  /*0890*/  NOP ;  /* 0x0000000000007918 */ /* 0x000fc00000000000 */
        /* <DEDUP_REMOVED lines=14> */
.L_x_1:


//--------------------- .nv.shared.triton_per_fused__softmax_6 --------------------------
	.section	.nv.shared.triton_per_fused__softmax_6,"aw",@nobits
	.sectionflags	@""
	.align	16
	.zero		1024


//--------------------- .nv.constant0.triton_per_fused__softmax_6 --------------------------
	.section	.nv.constant0.triton_per_fused__softmax_6,"a",@progbits
	.sectionflags	@""
	.align	4
.nv.constant0.triton_per_fused__softmax_6:
	.zero		544
